//
// Generated by NVIDIA NVVM Compiler
//
// Compiler Build ID: CL-36424714
// Cuda compilation tools, release 13.0, V13.0.88
// Based on NVVM 20.0.0
//

.version 9.0
.target sm_100
.address_size 64

	// .globl	_Z10convKernelPfS_S_iii

.visible .entry _Z10convKernelPfS_S_iii(
	.param .u64 .ptr .align 1 _Z10convKernelPfS_S_iii_param_0,
	.param .u64 .ptr .align 1 _Z10convKernelPfS_S_iii_param_1,
	.param .u64 .ptr .align 1 _Z10convKernelPfS_S_iii_param_2,
	.param .u32 _Z10convKernelPfS_S_iii_param_3,
	.param .u32 _Z10convKernelPfS_S_iii_param_4,
	.param .u32 _Z10convKernelPfS_S_iii_param_5
)
{
	.reg .pred 	%p<91>;
	.reg .b32 	%r<100>;
	.reg .b32 	%f<101>;
	.reg .b64 	%rd<26>;

	ld.param.u64 	%rd9, [_Z10convKernelPfS_S_iii_param_0];
	ld.param.u64 	%rd10, [_Z10convKernelPfS_S_iii_param_1];
	ld.param.u64 	%rd11, [_Z10convKernelPfS_S_iii_param_2];
	ld.param.u32 	%r45, [_Z10convKernelPfS_S_iii_param_3];
	ld.param.u32 	%r46, [_Z10convKernelPfS_S_iii_param_4];
	ld.param.u32 	%r47, [_Z10convKernelPfS_S_iii_param_5];
	cvta.to.global.u64 	%rd1, %rd11;
	cvta.to.global.u64 	%rd2, %rd10;
	mov.u32 	%r48, %ctaid.y;
	mov.u32 	%r49, %ntid.y;
	mov.u32 	%r50, %tid.y;
	mad.lo.s32 	%r1, %r48, %r49, %r50;
	mov.u32 	%r51, %ctaid.x;
	mov.u32 	%r52, %ntid.x;
	mov.u32 	%r53, %tid.x;
	mad.lo.s32 	%r2, %r51, %r52, %r53;
	shr.u32 	%r54, %r47, 31;
	add.s32 	%r55, %r47, %r54;
	shr.s32 	%r3, %r55, 1;
	neg.s32 	%r4, %r3;
	setp.lt.s32 	%p2, %r47, -1;
	mov.f32 	%f99, 0f00000000;
	@%p2 bra 	$L__BB0_45;
	abs.s32 	%r5, %r3;
	add.s32 	%r6, %r3, %r5;
	add.s32 	%r57, %r6, 1;
	and.b32  	%r7, %r57, 7;
	sub.s32 	%r8, 3, %r3;
	sub.s32 	%r9, %r2, %r3;
	mov.f32 	%f99, 0f00000000;
	mov.b32 	%r99, 0;
	mov.u32 	%r84, %r4;
$L__BB0_2:
	mov.u32 	%r11, %r84;
	setp.lt.u32 	%p3, %r6, 7;
	add.s32 	%r59, %r11, %r1;
	setp.gt.s32 	%p4, %r59, -1;
	setp.lt.s32 	%p5, %r59, %r46;
	and.pred  	%p1, %p4, %p5;
	mul.lo.s32 	%r12, %r59, %r45;
	mov.u32 	%r94, %r4;
	@%p3 bra 	$L__BB0_22;
	and.b32  	%r61, %r57, -8;
	neg.s32 	%r87, %r61;
	add.s32 	%r86, %r9, %r12;
	mov.u32 	%r85, %r9;
	mov.u32 	%r88, %r8;
$L__BB0_4:
	.pragma "nounroll";
	mul.wide.s32 	%rd12, %r99, 4;
	add.s64 	%rd13, %rd1, %rd12;
	add.s64 	%rd3, %rd13, 16;
	setp.gt.s32 	%p6, %r85, -1;
	setp.lt.s32 	%p7, %r85, %r45;
	and.pred  	%p8, %p6, %p7;
	and.pred  	%p9, %p1, %p8;
	mul.wide.s32 	%rd14, %r86, 4;
	add.s64 	%rd4, %rd2, %rd14;
	not.pred 	%p10, %p9;
	@%p10 bra 	$L__BB0_6;
	ld.global.f32 	%f44, [%rd4];
	ld.global.f32 	%f45, [%rd3+-16];
	fma.rn.f32 	%f99, %f44, %f45, %f99;
$L__BB0_6:
	add.s32 	%r62, %r85, 1;
	setp.gt.s32 	%p11, %r62, -1;
	setp.lt.s32 	%p12, %r62, %r45;
	and.pred  	%p13, %p11, %p12;
	and.pred  	%p14, %p1, %p13;
	not.pred 	%p15, %p14;
	@%p15 bra 	$L__BB0_8;
	ld.global.f32 	%f46, [%rd4+4];
	ld.global.f32 	%f47, [%rd3+-12];
	fma.rn.f32 	%f99, %f46, %f47, %f99;
$L__BB0_8:
	add.s32 	%r63, %r85, 2;
	setp.gt.s32 	%p16, %r63, -1;
	setp.lt.s32 	%p17, %r63, %r45;
	and.pred  	%p18, %p16, %p17;
	and.pred  	%p19, %p1, %p18;
	not.pred 	%p20, %p19;
	@%p20 bra 	$L__BB0_10;
	ld.global.f32 	%f48, [%rd4+8];
	ld.global.f32 	%f49, [%rd3+-8];
	fma.rn.f32 	%f99, %f48, %f49, %f99;
$L__BB0_10:
	add.s32 	%r64, %r85, 3;
	setp.gt.s32 	%p21, %r64, -1;
	setp.lt.s32 	%p22, %r64, %r45;
	and.pred  	%p23, %p21, %p22;
	and.pred  	%p24, %p1, %p23;
	not.pred 	%p25, %p24;
	@%p25 bra 	$L__BB0_12;
	ld.global.f32 	%f50, [%rd4+12];
	ld.global.f32 	%f51, [%rd3+-4];
	fma.rn.f32 	%f99, %f50, %f51, %f99;
$L__BB0_12:
	add.s32 	%r65, %r85, 4;
	setp.gt.s32 	%p26, %r65, -1;
	setp.lt.s32 	%p27, %r65, %r45;
	and.pred  	%p28, %p26, %p27;
	and.pred  	%p29, %p1, %p28;
	not.pred 	%p30, %p29;
	@%p30 bra 	$L__BB0_14;
	ld.global.f32 	%f52, [%rd4+16];
	ld.global.f32 	%f53, [%rd3];
	fma.rn.f32 	%f99, %f52, %f53, %f99;
$L__BB0_14:
	add.s32 	%r66, %r85, 5;
	setp.gt.s32 	%p31, %r66, -1;
	setp.lt.s32 	%p32, %r66, %r45;
	and.pred  	%p33, %p31, %p32;
	and.pred  	%p34, %p1, %p33;
	not.pred 	%p35, %p34;
	@%p35 bra 	$L__BB0_16;
	ld.global.f32 	%f54, [%rd4+20];
	ld.global.f32 	%f55, [%rd3+4];
	fma.rn.f32 	%f99, %f54, %f55, %f99;
$L__BB0_16:
	add.s32 	%r67, %r85, 6;
	setp.gt.s32 	%p36, %r67, -1;
	setp.lt.s32 	%p37, %r67, %r45;
	and.pred  	%p38, %p36, %p37;
	and.pred  	%p39, %p1, %p38;
	not.pred 	%p40, %p39;
	@%p40 bra 	$L__BB0_18;
	ld.global.f32 	%f56, [%rd4+24];
	ld.global.f32 	%f57, [%rd3+8];
	fma.rn.f32 	%f99, %f56, %f57, %f99;
$L__BB0_18:
	add.s32 	%r68, %r85, 7;
	setp.gt.s32 	%p41, %r68, -1;
	setp.lt.s32 	%p42, %r68, %r45;
	and.pred  	%p43, %p41, %p42;
	and.pred  	%p44, %p1, %p43;
	not.pred 	%p45, %p44;
	@%p45 bra 	$L__BB0_20;
	ld.global.f32 	%f58, [%rd4+28];
	ld.global.f32 	%f59, [%rd3+12];
	fma.rn.f32 	%f99, %f58, %f59, %f99;
$L__BB0_20:
	add.s32 	%r99, %r99, 8;
	add.s32 	%r88, %r88, 8;
	add.s32 	%r87, %r87, 8;
	add.s32 	%r86, %r86, 8;
	add.s32 	%r85, %r85, 8;
	setp.ne.s32 	%p46, %r87, 0;
	@%p46 bra 	$L__BB0_4;
	add.s32 	%r94, %r88, -3;
$L__BB0_22:
	setp.eq.s32 	%p47, %r7, 0;
	@%p47 bra 	$L__BB0_44;
	add.s32 	%r70, %r7, -1;
	setp.lt.u32 	%p48, %r70, 3;
	@%p48 bra 	$L__BB0_33;
	add.s32 	%r29, %r94, %r2;
	setp.gt.s32 	%p49, %r29, -1;
	setp.lt.s32 	%p50, %r29, %r45;
	and.pred  	%p51, %p49, %p50;
	and.pred  	%p53, %p1, %p51;
	mul.wide.s32 	%rd15, %r99, 4;
	add.s64 	%rd5, %rd1, %rd15;
	add.s32 	%r71, %r29, %r12;
	mul.wide.s32 	%rd16, %r71, 4;
	add.s64 	%rd6, %rd2, %rd16;
	not.pred 	%p54, %p53;
	@%p54 bra 	$L__BB0_26;
	ld.global.f32 	%f61, [%rd6];
	ld.global.f32 	%f62, [%rd5];
	fma.rn.f32 	%f99, %f61, %f62, %f99;
$L__BB0_26:
	add.s32 	%r72, %r29, 1;
	setp.gt.s32 	%p55, %r72, -1;
	setp.lt.s32 	%p56, %r72, %r45;
	and.pred  	%p57, %p55, %p56;
	and.pred  	%p58, %p1, %p57;
	not.pred 	%p59, %p58;
	@%p59 bra 	$L__BB0_28;
	ld.global.f32 	%f63, [%rd6+4];
	ld.global.f32 	%f64, [%rd5+4];
	fma.rn.f32 	%f99, %f63, %f64, %f99;
$L__BB0_28:
	add.s32 	%r73, %r29, 2;
	setp.gt.s32 	%p60, %r73, -1;
	setp.lt.s32 	%p61, %r73, %r45;
	and.pred  	%p62, %p60, %p61;
	and.pred  	%p63, %p1, %p62;
	not.pred 	%p64, %p63;
	@%p64 bra 	$L__BB0_30;
	ld.global.f32 	%f65, [%rd6+8];
	ld.global.f32 	%f66, [%rd5+8];
	fma.rn.f32 	%f99, %f65, %f66, %f99;
$L__BB0_30:
	add.s32 	%r74, %r29, 3;
	setp.gt.s32 	%p65, %r74, -1;
	setp.lt.s32 	%p66, %r74, %r45;
	and.pred  	%p67, %p65, %p66;
	and.pred  	%p68, %p1, %p67;
	not.pred 	%p69, %p68;
	@%p69 bra 	$L__BB0_32;
	ld.global.f32 	%f67, [%rd6+12];
	ld.global.f32 	%f68, [%rd5+12];
	fma.rn.f32 	%f99, %f67, %f68, %f99;
$L__BB0_32:
	add.s32 	%r99, %r99, 4;
	add.s32 	%r94, %r94, 4;
$L__BB0_33:
	and.b32  	%r76, %r57, 3;
	setp.eq.s32 	%p70, %r76, 0;
	@%p70 bra 	$L__BB0_44;
	setp.eq.s32 	%p71, %r76, 1;
	@%p71 bra 	$L__BB0_40;
	add.s32 	%r35, %r94, %r2;
	setp.gt.s32 	%p72, %r35, -1;
	setp.lt.s32 	%p73, %r35, %r45;
	and.pred  	%p74, %p72, %p73;
	and.pred  	%p76, %p1, %p74;
	mul.wide.s32 	%rd17, %r99, 4;
	add.s64 	%rd7, %rd1, %rd17;
	add.s32 	%r78, %r35, %r12;
	mul.wide.s32 	%rd18, %r78, 4;
	add.s64 	%rd8, %rd2, %rd18;
	not.pred 	%p77, %p76;
	@%p77 bra 	$L__BB0_37;
	ld.global.f32 	%f70, [%rd8];
	ld.global.f32 	%f71, [%rd7];
	fma.rn.f32 	%f99, %f70, %f71, %f99;
$L__BB0_37:
	add.s32 	%r79, %r35, 1;
	setp.gt.s32 	%p78, %r79, -1;
	setp.lt.s32 	%p79, %r79, %r45;
	and.pred  	%p80, %p78, %p79;
	and.pred  	%p81, %p1, %p80;
	not.pred 	%p82, %p81;
	@%p82 bra 	$L__BB0_39;
	ld.global.f32 	%f72, [%rd8+4];
	ld.global.f32 	%f73, [%rd7+4];
	fma.rn.f32 	%f99, %f72, %f73, %f99;
$L__BB0_39:
	add.s32 	%r99, %r99, 2;
	add.s32 	%r94, %r94, 2;
$L__BB0_40:
	and.b32  	%r80, %r6, 1;
	setp.eq.b32 	%p83, %r80, 1;
	@%p83 bra 	$L__BB0_44;
	add.s32 	%r41, %r94, %r2;
	setp.gt.s32 	%p84, %r41, -1;
	setp.lt.s32 	%p85, %r41, %r45;
	and.pred  	%p86, %p84, %p85;
	and.pred  	%p88, %p1, %p86;
	not.pred 	%p89, %p88;
	@%p89 bra 	$L__BB0_43;
	add.s32 	%r81, %r41, %r12;
	mul.wide.s32 	%rd19, %r81, 4;
	add.s64 	%rd20, %rd2, %rd19;
	ld.global.f32 	%f74, [%rd20];
	mul.wide.s32 	%rd21, %r99, 4;
	add.s64 	%rd22, %rd1, %rd21;
	ld.global.f32 	%f75, [%rd22];
	fma.rn.f32 	%f99, %f74, %f75, %f99;
$L__BB0_43:
	add.s32 	%r99, %r99, 1;
$L__BB0_44:
	add.s32 	%r84, %r11, 1;
	setp.ne.s32 	%p90, %r11, %r5;
	@%p90 bra 	$L__BB0_2;
$L__BB0_45:
	cvta.to.global.u64 	%rd23, %rd9;
	mad.lo.s32 	%r82, %r45, %r1, %r2;
	mul.wide.s32 	%rd24, %r82, 4;
	add.s64 	%rd25, %rd23, %rd24;
	st.global.f32 	[%rd25], %f99;
	ret;

}


// ===== COMPILED SASS (sm_100) =====

	.target	sm_100

	.elftype	@"ET_EXEC"


//--------------------- .note.nv.tkinfo           --------------------------
	.section	.note.nv.tkinfo,"",@"SHT_NOTE"
	.sectionflags	@"SHF_NOTE_NV_TKINFO"
	.tkinfo
        /*0018*/ 	.word	0x00000002
        /*0030*/ 	.string	""
        /*0030*/ 	.string	"ptxas"
        /*0030*/ 	.string	"Cuda compilation tools, release 13.0, V13.0.88"
        /*0030*/ 	.string	"Build cuda_13.0.r13.0/compiler.36424714_0"
        /*0030*/ 	.string	"-arch sm_100 -m 64 "



//--------------------- .note.nv.cuinfo           --------------------------
	.section	.note.nv.cuinfo,"",@"SHT_NOTE"
	.sectionflags	@"SHF_NOTE_NV_CUINFO"
        /*0018*/ 	.short	0x0002
        /*001a*/ 	.short	0x0064
        /*001c*/ 	.short	0x0082
	.zero		2


//--------------------- .nv.info                  --------------------------
	.section	.nv.info,"",@"SHT_CUDA_INFO"
	.align	4


	//----- nvinfo : EIATTR_REGCOUNT
	.align		4
        /*0000*/ 	.byte	0x04, 0x2f
        /*0002*/ 	.short	(.L_1 - .L_0)
	.align		4
.L_0:
        /*0004*/ 	.word	index@(_Z10convKernelPfS_S_iii)
        /*0008*/ 	.word	0x00000020


	//----- nvinfo : EIATTR_FRAME_SIZE
	.align		4
.L_1:
        /*000c*/ 	.byte	0x04, 0x11
        /*000e*/ 	.short	(.L_3 - .L_2)
	.align		4
.L_2:
        /*0010*/ 	.word	index@(_Z10convKernelPfS_S_iii)
        /*0014*/ 	.word	0x00000000


	//----- nvinfo : EIATTR_MIN_STACK_SIZE
	.align		4
.L_3:
        /*0018*/ 	.byte	0x04, 0x12
        /*001a*/ 	.short	(.L_5 - .L_4)
	.align		4
.L_4:
        /*001c*/ 	.word	index@(_Z10convKernelPfS_S_iii)
        /*0020*/ 	.word	0x00000000
.L_5:


//--------------------- .nv.compat                --------------------------
	.section	.nv.compat,"",@"SHT_CUDA_COMPAT_INFO"
	.align	4
        /*0000*/ 	.byte	0x02, 0x09, 0x00, 0x00, 0x02, 0x02, 0x01, 0x00, 0x02, 0x05, 0x05, 0x00, 0x03, 0x07, 0x01, 0x01
        /*0010*/ 	.byte	0x02, 0x03, 0x00, 0x00, 0x02, 0x06, 0x01, 0x00, 0x04, 0x0b, 0x08, 0x00, 0x09, 0x00, 0x00, 0x00
        /*0020*/ 	.byte	0x00, 0x00, 0x00, 0x00


//--------------------- .nv.info._Z10convKernelPfS_S_iii --------------------------
	.section	.nv.info._Z10convKernelPfS_S_iii,"",@"SHT_CUDA_INFO"
	.sectionflags	@""
	.align	4


	//----- nvinfo : EIATTR_CUDA_API_VERSION
	.align		4
        /*0000*/ 	.byte	0x04, 0x37
        /*0002*/ 	.short	(.L_7 - .L_6)
.L_6:
        /*0004*/ 	.word	0x00000082


	//----- nvinfo : EIATTR_KPARAM_INFO
	.align		4
.L_7:
        /*0008*/ 	.byte	0x04, 0x17
        /*000a*/ 	.short	(.L_9 - .L_8)
.L_8:
        /*000c*/ 	.word	0x00000000
        /*0010*/ 	.short	0x0005
        /*0012*/ 	.short	0x0020
        /*0014*/ 	.byte	0x00, 0xf0, 0x11, 0x00


	//----- nvinfo : EIATTR_KPARAM_INFO
	.align		4
.L_9:
        /*0018*/ 	.byte	0x04, 0x17
        /*001a*/ 	.short	(.L_11 - .L_10)
.L_10:
        /*001c*/ 	.word	0x00000000
        /*0020*/ 	.short	0x0004
        /*0022*/ 	.short	0x001c
        /*0024*/ 	.byte	0x00, 0xf0, 0x11, 0x00


	//----- nvinfo : EIATTR_KPARAM_INFO
	.align		4
.L_11:
        /*0028*/ 	.byte	0x04, 0x17
        /*002a*/ 	.short	(.L_13 - .L_12)
.L_12:
        /*002c*/ 	.word	0x00000000
        /*0030*/ 	.short	0x0003
        /*0032*/ 	.short	0x0018
        /*0034*/ 	.byte	0x00, 0xf0, 0x11, 0x00


	//----- nvinfo : EIATTR_KPARAM_INFO
	.align		4
.L_13:
        /*0038*/ 	.byte	0x04, 0x17
        /*003a*/ 	.short	(.L_15 - .L_14)
.L_14:
        /*003c*/ 	.word	0x00000000
        /*0040*/ 	.short	0x0002
        /*0042*/ 	.short	0x0010
        /*0044*/ 	.byte	0x00, 0xf5, 0x21, 0x00


	//----- nvinfo : EIATTR_KPARAM_INFO
	.align		4
.L_15:
        /*0048*/ 	.byte	0x04, 0x17
        /*004a*/ 	.short	(.L_17 - .L_16)
.L_16:
        /*004c*/ 	.word	0x00000000
        /*0050*/ 	.short	0x0001
        /*0052*/ 	.short	0x0008
        /*0054*/ 	.byte	0x00, 0xf5, 0x21, 0x00


	//----- nvinfo : EIATTR_KPARAM_INFO
	.align		4
.L_17:
        /*0058*/ 	.byte	0x04, 0x17
        /*005a*/ 	.short	(.L_19 - .L_18)
.L_18:
        /*005c*/ 	.word	0x00000000
        /*0060*/ 	.short	0x0000
        /*0062*/ 	.short	0x0000
        /*0064*/ 	.byte	0x00, 0xf5, 0x21, 0x00


	//----- nvinfo : EIATTR_SPARSE_MMA_MASK
	.align		4
.L_19:
        /*0068*/ 	.byte	0x03, 0x50
        /*006a*/ 	.short	0x0000


	//----- nvinfo : EIATTR_MAXREG_COUNT
	.align		4
        /*006c*/ 	.byte	0x03, 0x1b
        /*006e*/ 	.short	0x00ff


	//----- nvinfo : EIATTR_MERCURY_ISA_VERSION
	.align		4
        /*0070*/ 	.byte	0x03, 0x5f
        /*0072*/ 	.short	0x0101


	//----- nvinfo : EIATTR_VRC_CTA_INIT_COUNT
	.align		4
        /*0074*/ 	.byte	0x02, 0x4a
	.zero		1
	.zero		1


	//----- nvinfo : EIATTR_EXIT_INSTR_OFFSETS
	.align		4
        /*0078*/ 	.byte	0x04, 0x1c
        /*007a*/ 	.short	(.L_21 - .L_20)


	//   ....[0]....
.L_20:
        /*007c*/ 	.word	0x00000cb0


	//----- nvinfo : EIATTR_CRS_STACK_SIZE
	.align		4
.L_21:
        /*0080*/ 	.byte	0x04, 0x1e
        /*0082*/ 	.short	(.L_23 - .L_22)
.L_22:
        /*0084*/ 	.word	0x00000000


	//----- nvinfo : EIATTR_CBANK_PARAM_SIZE
	.align		4
.L_23:
        /*0088*/ 	.byte	0x03, 0x19
        /*008a*/ 	.short	0x0024


	//----- nvinfo : EIATTR_PARAM_CBANK
	.align		4
        /*008c*/ 	.byte	0x04, 0x0a
        /*008e*/ 	.short	(.L_25 - .L_24)
	.align		4
.L_24:
        /*0090*/ 	.word	index@(.nv.constant0._Z10convKernelPfS_S_iii)
        /*0094*/ 	.short	0x0380
        /*0096*/ 	.short	0x0024


	//----- nvinfo : EIATTR_SW_WAR
	.align		4
.L_25:
        /*0098*/ 	.byte	0x04, 0x36
        /*009a*/ 	.short	(.L_27 - .L_26)
.L_26:
        /*009c*/ 	.word	0x00000008
.L_27:


//--------------------- .nv.callgraph             --------------------------
	.section	.nv.callgraph,"",@"SHT_CUDA_CALLGRAPH"
	.align	4
	.sectionentsize	8
	.align		4
        /*0000*/ 	.word	0x00000000
	.align		4
        /*0004*/ 	.word	0xffffffff
	.align		4
        /*0008*/ 	.word	0x00000000
	.align		4
        /*000c*/ 	.word	0xfffffffe
	.align		4
        /*0010*/ 	.word	0x00000000
	.align		4
        /*0014*/ 	.word	0xfffffffd
	.align		4
        /*0018*/ 	.word	0x00000000
	.align		4
        /*001c*/ 	.word	0xfffffffc


//--------------------- .text._Z10convKernelPfS_S_iii --------------------------
	.section	.text._Z10convKernelPfS_S_iii,"ax",@progbits
	.align	128
        .global         _Z10convKernelPfS_S_iii
        .type           _Z10convKernelPfS_S_iii,@function
        .size           _Z10convKernelPfS_S_iii,(.L_x_10 - _Z10convKernelPfS_S_iii)
        .other          _Z10convKernelPfS_S_iii,@"STO_CUDA_ENTRY STV_DEFAULT"
_Z10convKernelPfS_S_iii:
.text._Z10convKernelPfS_S_iii:
[----:B------:R-:W-:Y:S08]  /*0000*/  LDC R1, c[0x0][0x37c] ;  /* 0x0000df00ff017b82 */ /* 0x000ff00000000800 */
[----:B------:R-:W0:Y:S01]  /*0010*/  LDC R4, c[0x0][0x3a0] ;  /* 0x0000e800ff047b82 */ /* 0x000e220000000800 */
[----:B------:R-:W1:Y:S01]  /*0020*/  S2R R3, SR_TID.Y ;  /* 0x0000000000037919 */ /* 0x000e620000002200 */
[----:B------:R-:W2:Y:S01]  /*0030*/  LDCU.64 UR4, c[0x0][0x358] ;  /* 0x00006b00ff0477ac */ /* 0x000ea20008000a00 */
[----:B------:R-:W3:Y:S05]  /*0040*/  S2R R5, SR_TID.X ;  /* 0x0000000000057919 */ /* 0x000eea0000002100 */
[----:B------:R-:W1:Y:S08]  /*0050*/  S2UR UR6, SR_CTAID.Y ;  /* 0x00000000000679c3 */ /* 0x000e700000002600 */
[----:B------:R-:W1:Y:S08]  /*0060*/  LDC R0, c[0x0][0x364] ;  /* 0x0000d900ff007b82 */ /* 0x000e700000000800 */
[----:B------:R-:W3:Y:S01]  /*0070*/  S2UR UR7, SR_CTAID.X ;  /* 0x00000000000779c3 */ /* 0x000ee20000002500 */
[----:B0-----:R-:W-:-:S02]  /*0080*/  ISETP.GE.AND P0, PT, R4, -0x1, PT ;  /* 0xffffffff0400780c */ /* 0x001fc40003f06270 */
[----:B------:R-:W-:-:S05]  /*0090*/  LEA.HI R4, R4, R4, RZ, 0x1 ;  /* 0x0000000404047211 */ /* 0x000fca00078f08ff */
[----:B------:R-:W3:Y:S01]  /*00a0*/  LDC R2, c[0x0][0x360] ;  /* 0x0000d800ff027b82 */ /* 0x000ee20000000800 */
[----:B-1----:R-:W-:Y:S02]  /*00b0*/  IMAD R0, R0, UR6, R3 ;  /* 0x0000000600007c24 */ /* 0x002fe4000f8e0203 */
[----:B---3--:R-:W-:Y:S02]  /*00c0*/  IMAD R3, R2, UR7, R5 ;  /* 0x0000000702037c24 */ /* 0x008fe4000f8e0205 */
[----:B------:R-:W-:Y:S01]  /*00d0*/  IMAD.MOV.U32 R2, RZ, RZ, RZ ;  /* 0x000000ffff027224 */ /* 0x000fe200078e00ff */
[----:B--2---:R-:W-:Y:S06]  /*00e0*/  @!P0 BRA `(.L_x_0) ;  /* 0x0000000800dc8947 */ /* 0x004fec0003800000 */
[----:B------:R-:W-:Y:S01]  /*00f0*/  SHF.R.S32.HI R4, RZ, 0x1, R4 ;  /* 0x00000001ff047819 */ /* 0x000fe20000011404 */
[----:B------:R-:W-:Y:S02]  /*0100*/  IMAD.MOV.U32 R2, RZ, RZ, RZ ;  /* 0x000000ffff027224 */ /* 0x000fe400078e00ff */
[----:B------:R-:W-:Y:S01]  /*0110*/  IMAD.MOV.U32 R13, RZ, RZ, RZ ;  /* 0x000000ffff0d7224 */ /* 0x000fe200078e00ff */
[----:B------:R-:W-:Y:S01]  /*0120*/  IABS R5, R4 ;  /* 0x0000000400057213 */ /* 0x000fe20000000000 */
[--C-:B------:R-:W-:Y:S01]  /*0130*/  IMAD.MOV R6, RZ, RZ, -R4.reuse ;  /* 0x000000ffff067224 */ /* 0x100fe200078e0a04 */
[C---:B------:R-:W-:Y:S01]  /*0140*/  IADD3 R8, PT, PT, -R4.reuse, 0x3, RZ ;  /* 0x0000000304087810 */ /* 0x040fe20007ffe1ff */
[----:B------:R-:W-:Y:S02]  /*0150*/  IMAD.IADD R9, R3, 0x1, -R4 ;  /* 0x0000000103097824 */ /* 0x000fe400078e0a04 */
[----:B------:R-:W-:Y:S02]  /*0160*/  IMAD.IADD R5, R4, 0x1, R5 ;  /* 0x0000000104057824 */ /* 0x000fe400078e0205 */
[----:B------:R-:W-:-:S02]  /*0170*/  IMAD.MOV.U32 R11, RZ, RZ, R6 ;  /* 0x000000ffff0b7224 */ /* 0x000fc400078e0006 */
[----:B------:R-:W-:-:S05]  /*0180*/  VIADD R7, R5, 0x1 ;  /* 0x0000000105077836 */ /* 0x000fca0000000000 */
[----:B------:R-:W-:-:S07]  /*0190*/  LOP3.LUT R10, R7, 0x7, RZ, 0xc0, !PT ;  /* 0x00000007070a7812 */ /* 0x000fce00078ec0ff */
.L_x_8:
[----:B------:R-:W0:Y:S01]  /*01a0*/  LDCU UR6, c[0x0][0x39c] ;  /* 0x00007380ff0677ac */ /* 0x000e220008000800 */
[----:B------:R-:W-:Y:S01]  /*01b0*/  ISETP.GE.U32.AND P1, PT, R5, 0x7, PT ;  /* 0x000000070500780c */ /* 0x000fe20003f26070 */
[----:B------:R-:W-:Y:S01]  /*01c0*/  IMAD.MOV.U32 R18, RZ, RZ, R6 ;  /* 0x000000ffff127224 */ /* 0x000fe200078e0006 */
[----:B------:R-:W-:Y:S02]  /*01d0*/  IADD3 R12, PT, PT, R0, R11, RZ ;  /* 0x0000000b000c7210 */ /* 0x000fe40007ffe0ff */
[----:B------:R-:W-:-:S04]  /*01e0*/  IABS R14, R4 ;  /* 0x00000004000e7213 */ /* 0x000fc80000000000 */
[C---:B------:R-:W-:Y:S01]  /*01f0*/  ISETP.NE.AND P5, PT, R11.reuse, R14, PT ;  /* 0x0000000e0b00720c */ /* 0x040fe20003fa5270 */
[----:B------:R-:W-:Y:S01]  /*0200*/  VIADD R11, R11, 0x1 ;  /* 0x000000010b0b7836 */ /* 0x000fe20000000000 */
[----:B0-----:R-:W-:-:S04]  /*0210*/  ISETP.GE.AND P0, PT, R12, UR6, PT ;  /* 0x000000060c007c0c */ /* 0x001fc8000bf06270 */
[----:B------:R-:W-:Y:S01]  /*0220*/  ISETP.GT.AND P0, PT, R12, -0x1, !P0 ;  /* 0xffffffff0c00780c */ /* 0x000fe20004704270 */
[----:B------:R-:W-:-:S12]  /*0230*/  @!P1 BRA `(.L_x_1) ;  /* 0x0000000400289947 */ /* 0x000fd80003800000 */
[----:B------:R-:W0:Y:S01]  /*0240*/  LDC.64 R18, c[0x0][0x390] ;  /* 0x0000e400ff127b82 */ /* 0x000e220000000a00 */
[----:B------:R-:W1:Y:S01]  /*0250*/  LDCU UR6, c[0x0][0x398] ;  /* 0x00007300ff0677ac */ /* 0x000e620008000800 */
[----:B------:R-:W-:Y:S01]  /*0260*/  LOP3.LUT R22, R7, 0xfffffff8, RZ, 0xc0, !PT ;  /* 0xfffffff807167812 */ /* 0x000fe200078ec0ff */
[--C-:B------:R-:W-:Y:S02]  /*0270*/  IMAD.MOV.U32 R20, RZ, RZ, R9.reuse ;  /* 0x000000ffff147224 */ /* 0x100fe400078e0009 */
[----:B------:R-:W-:Y:S01]  /*0280*/  IMAD.MOV.U32 R21, RZ, RZ, R8 ;  /* 0x000000ffff157224 */ /* 0x000fe200078e0008 */
[----:B------:R-:W2:Y:S01]  /*0290*/  LDCU UR7, c[0x0][0x398] ;  /* 0x00007300ff0777ac */ /* 0x000ea20008000800 */
[----:B------:R-:W-:Y:S02]  /*02a0*/  IMAD.MOV R22, RZ, RZ, -R22 ;  /* 0x000000ffff167224 */ /* 0x000fe400078e0a16 */
[----:B-1----:R-:W-:-:S07]  /*02b0*/  IMAD R23, R12, UR6, R9 ;  /* 0x000000060c177c24 */ /* 0x002fce000f8e0209 */
.L_x_2:
[----:B------:R-:W1:Y:S01]  /*02c0*/  LDC.64 R14, c[0x0][0x388] ;  /* 0x0000e200ff0e7b82 */ /* 0x000e620000000a00 */
[----:B--2---:R-:W-:Y:S01]  /*02d0*/  ISETP.GE.AND P1, PT, R20, UR7, PT ;  /* 0x0000000714007c0c */ /* 0x004fe2000bf26270 */
[----:B0-----:R-:W-:-:S03]  /*02e0*/  IMAD.WIDE R16, R13, 0x4, R18 ;  /* 0x000000040d107825 */ /* 0x001fc600078e0212 */
[----:B------:R-:W-:-:S04]  /*02f0*/  ISETP.GT.AND P1, PT, R20, -0x1, !P1 ;  /* 0xffffffff1400780c */ /* 0x000fc80004f24270 */
[----:B------:R-:W-:-:S13]  /*0300*/  PLOP3.LUT P1, PT, P0, P1, PT, 0x80, 0x8 ;  /* 0x000000000008781c */ /* 0x000fda0000723070 */
[----:B------:R-:W2:Y:S01]  /*0310*/  @P1 LDG.E R24, desc[UR4][R16.64] ;  /* 0x0000000410181981 */ /* 0x000ea2000c1e1900 */
[----:B-1----:R-:W-:-:S05]  /*0320*/  IMAD.WIDE R14, R23, 0x4, R14 ;  /* 0x00000004170e7825 */ /* 0x002fca00078e020e */
[----:B------:R-:W2:Y:S01]  /*0330*/  @P1 LDG.E R25, desc[UR4][R14.64] ;  /* 0x000000040e191981 */ /* 0x000ea2000c1e1900 */
[----:B------:R-:W-:-:S05]  /*0340*/  VIADD R26, R20, 0x1 ;  /* 0x00000001141a7836 */ /* 0x000fca0000000000 */
[----:B------:R-:W-:-:S04]  /*0350*/  ISETP.GE.AND P2, PT, R26, UR7, PT ;  /* 0x000000071a007c0c */ /* 0x000fc8000bf46270 */
[----:B------:R-:W-:-:S04]  /*0360*/  ISETP.GT.AND P2, PT, R26, -0x1, !P2 ;  /* 0xffffffff1a00780c */ /* 0x000fc80005744270 */
[----:B------:R-:W-:Y:S02]  /*0370*/  PLOP3.LUT P2, PT, P0, P2, PT, 0x80, 0x8 ;  /* 0x000000000008781c */ /* 0x000fe40000745070 */
[----:B------:R-:W-:Y:S01]  /*0380*/  IADD3 R26, PT, PT, R20, 0x2, RZ ;  /* 0x00000002141a7810 */ /* 0x000fe20007ffe0ff */
[----:B--2---:R-:W-:-:S10]  /*0390*/  @P1 FFMA R2, R25, R24, R2 ;  /* 0x0000001819021223 */ /* 0x004fd40000000002 */
[----:B------:R-:W2:Y:S04]  /*03a0*/  @P2 LDG.E R24, desc[UR4][R16.64+0x4] ;  /* 0x0000040410182981 */ /* 0x000ea8000c1e1900 */
[----:B------:R-:W2:Y:S01]  /*03b0*/  @P2 LDG.E R25, desc[UR4][R14.64+0x4] ;  /* 0x000004040e192981 */ /* 0x000ea2000c1e1900 */
[----:B------:R-:W-:-:S04]  /*03c0*/  ISETP.GE.AND P1, PT, R26, UR7, PT ;  /* 0x000000071a007c0c */ /* 0x000fc8000bf26270 */
[----:B------:R-:W-:-:S04]  /*03d0*/  ISETP.GT.AND P1, PT, R26, -0x1, !P1 ;  /* 0xffffffff1a00780c */ /* 0x000fc80004f24270 */
[----:B------:R-:W-:-:S13]  /*03e0*/  PLOP3.LUT P1, PT, P0, P1, PT, 0x80, 0x8 ;  /* 0x000000000008781c */ /* 0x000fda0000723070 */
[----:B------:R-:W3:Y:S04]  /*03f0*/  @P1 LDG.E R26, desc[UR4][R16.64+0x8] ;  /* 0x00000804101a1981 */ /* 0x000ee8000c1e1900 */
[----:B------:R-:W3:Y:S01]  /*0400*/  @P1 LDG.E R27, desc[UR4][R14.64+0x8] ;  /* 0x000008040e1b1981 */ /* 0x000ee2000c1e1900 */
[----:B--2---:R-:W-:Y:S01]  /*0410*/  @P2 FFMA R2, R25, R24, R2 ;  /* 0x0000001819022223 */ /* 0x004fe20000000002 */
[----:B------:R-:W-:-:S05]  /*0420*/  VIADD R24, R20, 0x3 ;  /* 0x0000000314187836 */ /* 0x000fca0000000000 */
[----:B------:R-:W-:-:S04]  /*0430*/  ISETP.GE.AND P2, PT, R24, UR7, PT ;  /* 0x0000000718007c0c */ /* 0x000fc8000bf46270 */
[----:B------:R-:W-:-:S04]  /*0440*/  ISETP.GT.AND P2, PT, R24, -0x1, !P2 ;  /* 0xffffffff1800780c */ /* 0x000fc80005744270 */
[----:B------:R-:W-:Y:S01]  /*0450*/  PLOP3.LUT P2, PT, P0, P2, PT, 0x80, 0x8 ;  /* 0x000000000008781c */ /* 0x000fe20000745070 */
[----:B---3--:R-:W-:-:S12]  /*0460*/  @P1 FFMA R2, R27, R26, R2 ;  /* 0x0000001a1b021223 */ /* 0x008fd80000000002 */
[----:B------:R-:W2:Y:S04]  /*0470*/  @P2 LDG.E R26, desc[UR4][R16.64+0xc] ;  /* 0x00000c04101a2981 */ /* 0x000ea8000c1e1900 */
[----:B------:R-:W2:Y:S01]  /*0480*/  @P2 LDG.E R27, desc[UR4][R14.64+0xc] ;  /* 0x00000c040e1b2981 */ /* 0x000ea2000c1e1900 */
[----:B------:R-:W-:-:S05]  /*0490*/  VIADD R24, R20, 0x4 ;  /* 0x0000000414187836 */ /* 0x000fca0000000000 */
        /* <DEDUP_REMOVED lines=8> */
[----:B------:R-:W-:Y:S01]  /*0520*/  ISETP.GT.AND P3, PT, R26, -0x1, !P3 ;  /* 0xffffffff1a00780c */ /* 0x000fe20005f64270 */
[----:B------:R-:W-:-:S05]  /*0530*/  VIADD R26, R20, 0x6 ;  /* 0x00000006141a7836 */ /* 0x000fca0000000000 */
[----:B------:R-:W-:-:S04]  /*0540*/  ISETP.GE.AND P4, PT, R26, UR7, PT ;  /* 0x000000071a007c0c */ /* 0x000fc8000bf86270 */
[----:B------:R-:W-:Y:S01]  /*0550*/  ISETP.GT.AND P4, PT, R26, -0x1, !P4 ;  /* 0xffffffff1a00780c */ /* 0x000fe20006784270 */
[----:B------:R-:W-:Y:S01]  /*0560*/  VIADD R26, R20, 0x7 ;  /* 0x00000007141a7836 */ /* 0x000fe20000000000 */
[----:B------:R-:W-:-:S04]  /*0570*/  PLOP3.LUT P3, PT, P0, P3, PT, 0x80, 0x8 ;  /* 0x000000000008781c */ /* 0x000fc80000767070 */
[C---:B------:R-:W-:Y:S02]  /*0580*/  ISETP.GE.AND P2, PT, R26.reuse, UR7, PT ;  /* 0x000000071a007c0c */ /* 0x040fe4000bf46270 */
[----:B------:R-:W-:Y:S02]  /*0590*/  PLOP3.LUT P4, PT, P0, P4, PT, 0x80, 0x8 ;  /* 0x000000000008781c */ /* 0x000fe40000789070 */
[----:B------:R-:W-:-:S04]  /*05a0*/  ISETP.GT.AND P2, PT, R26, -0x1, !P2 ;  /* 0xffffffff1a00780c */ /* 0x000fc80005744270 */
[----:B------:R-:W-:Y:S01]  /*05b0*/  PLOP3.LUT P2, PT, P0, P2, PT, 0x80, 0x8 ;  /* 0x000000000008781c */ /* 0x000fe20000745070 */
[----:B---3--:R-:W-:Y:S02]  /*05c0*/  @P1 FFMA R2, R25, R24, R2 ;  /* 0x0000001819021223 */ /* 0x008fe40000000002 */
[----:B------:R-:W2:Y:S04]  /*05d0*/  @P3 LDG.E R25, desc[UR4][R14.64+0x14] ;  /* 0x000014040e193981 */ /* 0x000ea8000c1e1900 */
[----:B------:R-:W2:Y:S04]  /*05e0*/  @P3 LDG.E R24, desc[UR4][R16.64+0x14] ;  /* 0x0000140410183981 */ /* 0x000ea8000c1e1900 */
[----:B------:R-:W3:Y:S04]  /*05f0*/  @P4 LDG.E R27, desc[UR4][R14.64+0x18] ;  /* 0x000018040e1b4981 */ /* 0x000ee8000c1e1900 */
[----:B------:R-:W3:Y:S04]  /*0600*/  @P4 LDG.E R26, desc[UR4][R16.64+0x18] ;  /* 0x00001804101a4981 */ /* 0x000ee8000c1e1900 */
[----:B------:R-:W4:Y:S04]  /*0610*/  @P2 LDG.E R29, desc[UR4][R14.64+0x1c] ;  /* 0x00001c040e1d2981 */ /* 0x000f28000c1e1900 */
[----:B------:R-:W4:Y:S01]  /*0620*/  @P2 LDG.E R28, desc[UR4][R16.64+0x1c] ;  /* 0x00001c04101c2981 */ /* 0x000f22000c1e1900 */
[----:B------:R-:W-:-:S05]  /*0630*/  VIADD R22, R22, 0x8 ;  /* 0x0000000816167836 */ /* 0x000fca0000000000 */
[----:B------:R-:W-:Y:S01]  /*0640*/  ISETP.NE.AND P1, PT, R22, RZ, PT ;  /* 0x000000ff1600720c */ /* 0x000fe20003f25270 */
[----:B------:R-:W-:Y:S01]  /*0650*/  VIADD R13, R13, 0x8 ;  /* 0x000000080d0d7836 */ /* 0x000fe20000000000 */
[----:B------:R-:W-:Y:S01]  /*0660*/  IADD3 R21, PT, PT, R21, 0x8, RZ ;  /* 0x0000000815157810 */ /* 0x000fe20007ffe0ff */
[----:B------:R-:W-:Y:S02]  /*0670*/  VIADD R20, R20, 0x8 ;  /* 0x0000000814147836 */ /* 0x000fe40000000000 */
[----:B------:R-:W-:Y:S02]  /*0680*/  VIADD R23, R23, 0x8 ;  /* 0x0000000817177836 */ /* 0x000fe40000000000 */
[----:B--2---:R-:W-:-:S04]  /*0690*/  @P3 FFMA R2, R25, R24, R2 ;  /* 0x0000001819023223 */ /* 0x004fc80000000002 */
[----:B---3--:R-:W-:-:S04]  /*06a0*/  @P4 FFMA R2, R27, R26, R2 ;  /* 0x0000001a1b024223 */ /* 0x008fc80000000002 */
[----:B----4-:R-:W-:Y:S01]  /*06b0*/  @P2 FFMA R2, R29, R28, R2 ;  /* 0x0000001c1d022223 */ /* 0x010fe20000000002 */
[----:B------:R-:W-:Y:S06]  /*06c0*/  @P1 BRA `(.L_x_2) ;  /* 0xfffffff800fc1947 */ /* 0x000fec000383ffff */
[----:B------:R-:W-:-:S07]  /*06d0*/  VIADD R18, R21, 0xfffffffd ;  /* 0xfffffffd15127836 */ /* 0x000fce0000000000 */
.L_x_1:
[----:B------:R-:W-:-:S13]  /*06e0*/  ISETP.NE.AND P1, PT, R10, RZ, PT ;  /* 0x000000ff0a00720c */ /* 0x000fda0003f25270 */
[----:B------:R-:W-:Y:S05]  /*06f0*/  @!P1 BRA `(.L_x_3) ;  /* 0x0000000400549947 */ /* 0x000fea0003800000 */
[----:B------:R-:W-:Y:S01]  /*0700*/  VIADD R14, R10, 0xffffffff ;  /* 0xffffffff0a0e7836 */ /* 0x000fe20000000000 */
[----:B------:R-:W-:-:S04]  /*0710*/  LOP3.LUT P6, R24, R7, 0x3, RZ, 0xc0, !PT ;  /* 0x0000000307187812 */ /* 0x000fc800078cc0ff */
[----:B------:R-:W-:-:S13]  /*0720*/  ISETP.GE.U32.AND P1, PT, R14, 0x3, PT ;  /* 0x000000030e00780c */ /* 0x000fda0003f26070 */
[----:B------:R-:W-:Y:S05]  /*0730*/  @!P1 BRA `(.L_x_4) ;  /* 0x0000000000909947 */ /* 0x000fea0003800000 */
[----:B------:R-:W0:Y:S01]  /*0740*/  LDCU UR6, c[0x0][0x398] ;  /* 0x00007300ff0677ac */ /* 0x000e220008000800 */
[----:B------:R-:W1:Y:S01]  /*0750*/  LDC.64 R16, c[0x0][0x388] ;  /* 0x0000e200ff107b82 */ /* 0x000e620000000a00 */
[----:B------:R-:W-:-:S04]  /*0760*/  IMAD.IADD R19, R3, 0x1, R18 ;  /* 0x0000000103137824 */ /* 0x000fc800078e0212 */
[C---:B------:R-:W-:Y:S01]  /*0770*/  VIADD R21, R19.reuse, 0x2 ;  /* 0x0000000213157836 */ /* 0x040fe20000000000 */
[C---:B------:R-:W-:Y:S01]  /*0780*/  IADD3 R20, PT, PT, R19.reuse, 0x1, RZ ;  /* 0x0000000113147810 */ /* 0x040fe20007ffe0ff */
[C---:B------:R-:W-:Y:S01]  /*0790*/  VIADD R22, R19.reuse, 0x3 ;  /* 0x0000000313167836 */ /* 0x040fe20000000000 */
[----:B------:R-:W2:Y:S01]  /*07a0*/  LDC.64 R14, c[0x0][0x390] ;  /* 0x0000e400ff0e7b82 */ /* 0x000ea20000000a00 */
[C---:B0-----:R-:W-:Y:S02]  /*07b0*/  ISETP.GE.AND P1, PT, R19.reuse, UR6, PT ;  /* 0x0000000613007c0c */ /* 0x041fe4000bf26270 */
[----:B------:R-:W-:Y:S02]  /*07c0*/  ISETP.GE.AND P2, PT, R20, UR6, PT ;  /* 0x0000000614007c0c */ /* 0x000fe4000bf46270 */
[----:B------:R-:W-:Y:S01]  /*07d0*/  ISETP.GT.AND P1, PT, R19, -0x1, !P1 ;  /* 0xffffffff1300780c */ /* 0x000fe20004f24270 */
[----:B------:R-:W-:Y:S01]  /*07e0*/  IMAD R19, R12, UR6, R19 ;  /* 0x000000060c137c24 */ /* 0x000fe2000f8e0213 */
[----:B------:R-:W-:-:S02]  /*07f0*/  ISETP.GE.AND P3, PT, R21, UR6, PT ;  /* 0x0000000615007c0c */ /* 0x000fc4000bf66270 */
[----:B------:R-:W-:Y:S01]  /*0800*/  ISETP.GT.AND P2, PT, R20, -0x1, !P2 ;  /* 0xffffffff1400780c */ /* 0x000fe20005744270 */
[----:B-1----:R-:W-:Y:S01]  /*0810*/  IMAD.WIDE R16, R19, 0x4, R16 ;  /* 0x0000000413107825 */ /* 0x002fe200078e0210 */
[----:B------:R-:W-:Y:S02]  /*0820*/  PLOP3.LUT P1, PT, P0, P1, PT, 0x80, 0x8 ;  /* 0x000000000008781c */ /* 0x000fe40000723070 */
[----:B------:R-:W-:Y:S02]  /*0830*/  ISETP.GT.AND P3, PT, R21, -0x1, !P3 ;  /* 0xffffffff1500780c */ /* 0x000fe40005f64270 */
[C---:B------:R-:W-:Y:S01]  /*0840*/  ISETP.GE.AND P4, PT, R22.reuse, UR6, PT ;  /* 0x0000000616007c0c */ /* 0x040fe2000bf86270 */
[----:B--2---:R-:W-:Y:S01]  /*0850*/  IMAD.WIDE R14, R13, 0x4, R14 ;  /* 0x000000040d0e7825 */ /* 0x004fe200078e020e */
[----:B------:R-:W-:Y:S02]  /*0860*/  PLOP3.LUT P2, PT, P0, P2, PT, 0x80, 0x8 ;  /* 0x000000000008781c */ /* 0x000fe40000745070 */
[----:B------:R-:W-:-:S02]  /*0870*/  ISETP.GT.AND P4, PT, R22, -0x1, !P4 ;  /* 0xffffffff1600780c */ /* 0x000fc40006784270 */
[----:B------:R-:W-:Y:S02]  /*0880*/  PLOP3.LUT P3, PT, P0, P3, PT, 0x80, 0x8 ;  /* 0x000000000008781c */ /* 0x000fe40000767070 */
[----:B------:R-:W-:Y:S01]  /*0890*/  PLOP3.LUT P4, PT, P0, P4, PT, 0x80, 0x8 ;  /* 0x000000000008781c */ /* 0x000fe20000789070 */
[----:B------:R-:W2:Y:S04]  /*08a0*/  @P1 LDG.E R19, desc[UR4][R16.64] ;  /* 0x0000000410131981 */ /* 0x000ea8000c1e1900 */
[----:B------:R-:W2:Y:S04]  /*08b0*/  @P1 LDG.E R20, desc[UR4][R14.64] ;  /* 0x000000040e141981 */ /* 0x000ea8000c1e1900 */
[----:B------:R-:W3:Y:S04]  /*08c0*/  @P2 LDG.E R21, desc[UR4][R16.64+0x4] ;  /* 0x0000040410152981 */ /* 0x000ee8000c1e1900 */
[----:B------:R-:W3:Y:S04]  /*08d0*/  @P2 LDG.E R22, desc[UR4][R14.64+0x4] ;  /* 0x000004040e162981 */ /* 0x000ee8000c1e1900 */
[----:B------:R-:W4:Y:S04]  /*08e0*/  @P3 LDG.E R23, desc[UR4][R16.64+0x8] ;  /* 0x0000080410173981 */ /* 0x000f28000c1e1900 */
[----:B------:R-:W4:Y:S04]  /*08f0*/  @P3 LDG.E R25, desc[UR4][R14.64+0x8] ;  /* 0x000008040e193981 */ /* 0x000f28000c1e1900 */
[----:B------:R-:W5:Y:S04]  /*0900*/  @P4 LDG.E R27, desc[UR4][R16.64+0xc] ;  /* 0x00000c04101b4981 */ /* 0x000f68000c1e1900 */
[----:B------:R-:W5:Y:S01]  /*0910*/  @P4 LDG.E R26, desc[UR4][R14.64+0xc] ;  /* 0x00000c040e1a4981 */ /* 0x000f62000c1e1900 */
[----:B------:R-:W-:-:S02]  /*0920*/  VIADD R18, R18, 0x4 ;  /* 0x0000000412127836 */ /* 0x000fc40000000000 */
[----:B------:R-:W-:Y:S02]  /*0930*/  VIADD R13, R13, 0x4 ;  /* 0x000000040d0d7836 */ /* 0x000fe40000000000 */
[----:B--2---:R-:W-:-:S04]  /*0940*/  @P1 FFMA R2, R19, R20, R2 ;  /* 0x0000001413021223 */ /* 0x004fc80000000002 */
[----:B---3--:R-:W-:-:S04]  /*0950*/  @P2 FFMA R2, R21, R22, R2 ;  /* 0x0000001615022223 */ /* 0x008fc80000000002 */
[----:B----4-:R-:W-:-:S04]  /*0960*/  @P3 FFMA R2, R23, R25, R2 ;  /* 0x0000001917023223 */ /* 0x010fc80000000002 */
[----:B-----5:R-:W-:-:S07]  /*0970*/  @P4 FFMA R2, R27, R26, R2 ;  /* 0x0000001a1b024223 */ /* 0x020fce0000000002 */
.L_x_4:
[----:B------:R-:W-:Y:S05]  /*0980*/  @!P6 BRA `(.L_x_3) ;  /* 0x0000000000b0e947 */ /* 0x000fea0003800000 */
[----:B------:R-:W-:Y:S02]  /*0990*/  ISETP.NE.AND P1, PT, R24, 0x1, PT ;  /* 0x000000011800780c */ /* 0x000fe40003f25270 */
[----:B------:R-:W-:-:S04]  /*09a0*/  LOP3.LUT R14, R5, 0x1, RZ, 0xc0, !PT ;  /* 0x00000001050e7812 */ /* 0x000fc800078ec0ff */
[----:B------:R-:W-:-:S07]  /*09b0*/  ISETP.NE.U32.AND P3, PT, R14, 0x1, PT ;  /* 0x000000010e00780c */ /* 0x000fce0003f65070 */
[----:B------:R-:W-:Y:S06]  /*09c0*/  @!P1 BRA `(.L_x_5) ;  /* 0x0000000000589947 */ /* 0x000fec0003800000 */
[----:B------:R-:W0:Y:S01]  /*09d0*/  LDCU UR6, c[0x0][0x398] ;  /* 0x00007300ff0677ac */ /* 0x000e220008000800 */
[----:B------:R-:W1:Y:S01]  /*09e0*/  LDC.64 R16, c[0x0][0x388] ;  /* 0x0000e200ff107b82 */ /* 0x000e620000000a00 */
[----:B------:R-:W-:-:S05]  /*09f0*/  IMAD.IADD R19, R3, 0x1, R18 ;  /* 0x0000000103137824 */ /* 0x000fca00078e0212 */
[C---:B------:R-:W-:Y:S02]  /*0a00*/  IADD3 R20, PT, PT, R19.reuse, 0x1, RZ ;  /* 0x0000000113147810 */ /* 0x040fe40007ffe0ff */
[----:B------:R-:W2:Y:S01]  /*0a10*/  LDC.64 R14, c[0x0][0x390] ;  /* 0x0000e400ff0e7b82 */ /* 0x000ea20000000a00 */
[C---:B0-----:R-:W-:Y:S02]  /*0a20*/  ISETP.GE.AND P1, PT, R19.reuse, UR6, PT ;  /* 0x0000000613007c0c */ /* 0x041fe4000bf26270 */
[----:B------:R-:W-:Y:S02]  /*0a30*/  ISETP.GE.AND P2, PT, R20, UR6, PT ;  /* 0x0000000614007c0c */ /* 0x000fe4000bf46270 */
[----:B------:R-:W-:Y:S01]  /*0a40*/  ISETP.GT.AND P1, PT, R19, -0x1, !P1 ;  /* 0xffffffff1300780c */ /* 0x000fe20004f24270 */
[----:B------:R-:W-:Y:S01]  /*0a50*/  IMAD R19, R12, UR6, R19 ;  /* 0x000000060c137c24 */ /* 0x000fe2000f8e0213 */
[----:B------:R-:W-:Y:S02]  /*0a60*/  ISETP.GT.AND P2, PT, R20, -0x1, !P2 ;  /* 0xffffffff1400780c */ /* 0x000fe40005744270 */
[----:B------:R-:W-:Y:S01]  /*0a70*/  PLOP3.LUT P1, PT, P0, P1, PT, 0x80, 0x8 ;  /* 0x000000000008781c */ /* 0x000fe20000723070 */
[----:B-1----:R-:W-:Y:S01]  /*0a80*/  IMAD.WIDE R16, R19, 0x4, R16 ;  /* 0x0000000413107825 */ /* 0x002fe200078e0210 */
[----:B------:R-:W-:-:S03]  /*0a90*/  PLOP3.LUT P2, PT, P0, P2, PT, 0x80, 0x8 ;  /* 0x000000000008781c */ /* 0x000fc60000745070 */
[----:B--2---:R-:W-:-:S08]  /*0aa0*/  IMAD.WIDE R14, R13, 0x4, R14 ;  /* 0x000000040d0e7825 */ /* 0x004fd000078e020e */
[----:B------:R-:W2:Y:S04]  /*0ab0*/  @P1 LDG.E R19, desc[UR4][R16.64] ;  /* 0x0000000410131981 */ /* 0x000ea8000c1e1900 */
[----:B------:R-:W2:Y:S04]  /*0ac0*/  @P1 LDG.E R20, desc[UR4][R14.64] ;  /* 0x000000040e141981 */ /* 0x000ea8000c1e1900 */
[----:B------:R-:W3:Y:S04]  /*0ad0*/  @P2 LDG.E R21, desc[UR4][R16.64+0x4] ;  /* 0x0000040410152981 */ /* 0x000ee8000c1e1900 */
[----:B------:R-:W3:Y:S01]  /*0ae0*/  @P2 LDG.E R22, desc[UR4][R14.64+0x4] ;  /* 0x000004040e162981 */ /* 0x000ee2000c1e1900 */
[----:B------:R-:W-:-:S02]  /*0af0*/  VIADD R18, R18, 0x2 ;  /* 0x0000000212127836 */ /* 0x000fc40000000000 */
[----:B------:R-:W-:Y:S02]  /*0b00*/  VIADD R13, R13, 0x2 ;  /* 0x000000020d0d7836 */ /* 0x000fe40000000000 */
[----:B--2---:R-:W-:-:S04]  /*0b10*/  @P1 FFMA R2, R19, R20, R2 ;  /* 0x0000001413021223 */ /* 0x004fc80000000002 */
[----:B---3--:R-:W-:-:S07]  /*0b20*/  @P2 FFMA R2, R21, R22, R2 ;  /* 0x0000001615022223 */ /* 0x008fce0000000002 */
.L_x_5:
[----:B------:R-:W-:Y:S05]  /*0b30*/  @!P3 BRA `(.L_x_3) ;  /* 0x000000000044b947 */ /* 0x000fea0003800000 */
[----:B------:R-:W0:Y:S01]  /*0b40*/  LDCU UR6, c[0x0][0x398] ;  /* 0x00007300ff0677ac */ /* 0x000e220008000800 */
[----:B------:R-:W-:Y:S01]  /*0b50*/  IMAD.IADD R19, R3, 0x1, R18 ;  /* 0x0000000103137824 */ /* 0x000fe200078e0212 */
[----:B------:R-:W-:Y:S04]  /*0b60*/  BSSY.RECONVERGENT B0, `(.L_x_6) ;  /* 0x000000d000007945 */ /* 0x000fe80003800200 */
[----:B0-----:R-:W-:-:S04]  /*0b70*/  ISETP.GE.AND P1, PT, R19, UR6, PT ;  /* 0x0000000613007c0c */ /* 0x001fc8000bf26270 */
[----:B------:R-:W-:-:S04]  /*0b80*/  ISETP.GT.AND P1, PT, R19, -0x1, !P1 ;  /* 0xffffffff1300780c */ /* 0x000fc80004f24270 */
[----:B------:R-:W-:-:S13]  /*0b90*/  PLOP3.LUT P1, PT, P0, P1, PT, 0x80, 0x8 ;  /* 0x000000000008781c */ /* 0x000fda0000723070 */
[----:B------:R-:W-:Y:S05]  /*0ba0*/  @!P1 BRA `(.L_x_7) ;  /* 0x0000000000209947 */ /* 0x000fea0003800000 */
[----:B------:R-:W0:Y:S01]  /*0bb0*/  LDC.64 R16, c[0x0][0x388] ;  /* 0x0000e200ff107b82 */ /* 0x000e220000000a00 */
[----:B------:R-:W-:-:S07]  /*0bc0*/  IMAD R19, R12, UR6, R19 ;  /* 0x000000060c137c24 */ /* 0x000fce000f8e0213 */
[----:B------:R-:W1:Y:S01]  /*0bd0*/  LDC.64 R14, c[0x0][0x390] ;  /* 0x0000e400ff0e7b82 */ /* 0x000e620000000a00 */
[----:B0-----:R-:W-:-:S06]  /*0be0*/  IMAD.WIDE R16, R19, 0x4, R16 ;  /* 0x0000000413107825 */ /* 0x001fcc00078e0210 */
[----:B------:R-:W2:Y:S01]  /*0bf0*/  LDG.E R17, desc[UR4][R16.64] ;  /* 0x0000000410117981 */ /* 0x000ea2000c1e1900 */
[----:B-1----:R-:W-:-:S06]  /*0c00*/  IMAD.WIDE R14, R13, 0x4, R14 ;  /* 0x000000040d0e7825 */ /* 0x002fcc00078e020e */
[----:B------:R-:W2:Y:S02]  /*0c10*/  LDG.E R14, desc[UR4][R14.64] ;  /* 0x000000040e0e7981 */ /* 0x000ea4000c1e1900 */
[----:B--2---:R-:W-:-:S07]  /*0c20*/  FFMA R2, R17, R14, R2 ;  /* 0x0000000e11027223 */ /* 0x004fce0000000002 */
.L_x_7:
[----:B------:R-:W-:Y:S05]  /*0c30*/  BSYNC.RECONVERGENT B0 ;  /* 0x0000000000007941 */ /* 0x000fea0003800200 */
.L_x_6:
[----:B------:R-:W-:-:S07]  /*0c40*/  VIADD R13, R13, 0x1 ;  /* 0x000000010d0d7836 */ /* 0x000fce0000000000 */
.L_x_3:
[----:B------:R-:W-:Y:S05]  /*0c50*/  @P5 BRA `(.L_x_8) ;  /* 0xfffffff400505947 */ /* 0x000fea000383ffff */
.L_x_0:
[----:B------:R-:W0:Y:S01]  /*0c60*/  LDC.64 R4, c[0x0][0x380] ;  /* 0x0000e000ff047b82 */ /* 0x000e220000000a00 */
[----:B------:R-:W1:Y:S02]  /*0c70*/  LDCU UR6, c[0x0][0x398] ;  /* 0x00007300ff0677ac */ /* 0x000e640008000800 */
[----:B-1----:R-:W-:-:S04]  /*0c80*/  IMAD R3, R0, UR6, R3 ;  /* 0x0000000600037c24 */ /* 0x002fc8000f8e0203 */
[----:B0-----:R-:W-:-:S05]  /*0c90*/  IMAD.WIDE R4, R3, 0x4, R4 ;  /* 0x0000000403047825 */ /* 0x001fca00078e0204 */
[----:B------:R-:W-:Y:S01]  /*0ca0*/  STG.E desc[UR4][R4.64], R2 ;  /* 0x0000000204007986 */ /* 0x000fe2000c101904 */
[----:B------:R-:W-:Y:S05]  /*0cb0*/  EXIT ;  /* 0x000000000000794d */ /* 0x000fea0003800000 */
.L_x_9:
[----:B------:R-:W-:-:S00]  /*0cc0*/  BRA `(.L_x_9) ;  /* 0xfffffffc00fc7947 */ /* 0x000fc0000383ffff */
[----:B------:R-:W-:-:S00]  /*0cd0*/  NOP ;  /* 0x0000000000007918 */ /* 0x000fc00000000000 */
        /* <DEDUP_REMOVED lines=10> */
.L_x_10:


//--------------------- .nv.shared.reserved.0     --------------------------
	.section	.nv.shared.reserved.0,"aw",@nobits
	.weak		__nv_reservedSMEM_offset_0_alias
	.size		__nv_reservedSMEM_offset_0_alias, 0, 64
	.other		__nv_reservedSMEM_offset_0_alias,@"STO_CUDA_RESERVED_SHARED STV_DEFAULT"
__nv_reservedSMEM_offset_0_alias:
	.zero		0
	.zero		64


//--------------------- .nv.constant0._Z10convKernelPfS_S_iii --------------------------
	.section	.nv.constant0._Z10convKernelPfS_S_iii,"a",@progbits
	.sectionflags	@""
	.align	4
.nv.constant0._Z10convKernelPfS_S_iii:
	.zero		932


//--------------------- SYMBOLS --------------------------

	.type		.nv.reservedSmem.offset0,@object
	.size		.nv.reservedSmem.offset0,0x4
